//
// Generated by NVIDIA NVVM Compiler
//
// Compiler Build ID: CL-36424714
// Cuda compilation tools, release 13.0, V13.0.88
// Based on NVVM 20.0.0
//

.version 9.0
.target sm_100
.address_size 64

	// .globl	_Z21matrix_multiplicationPiS_S_i

.visible .entry _Z21matrix_multiplicationPiS_S_i(
	.param .u64 .ptr .align 1 _Z21matrix_multiplicationPiS_S_i_param_0,
	.param .u64 .ptr .align 1 _Z21matrix_multiplicationPiS_S_i_param_1,
	.param .u64 .ptr .align 1 _Z21matrix_multiplicationPiS_S_i_param_2,
	.param .u32 _Z21matrix_multiplicationPiS_S_i_param_3
)
{
	.reg .pred 	%p<10>;
	.reg .b32 	%r<146>;
	.reg .b64 	%rd<48>;

	ld.param.u64 	%rd5, [_Z21matrix_multiplicationPiS_S_i_param_0];
	ld.param.u64 	%rd6, [_Z21matrix_multiplicationPiS_S_i_param_1];
	ld.param.u64 	%rd4, [_Z21matrix_multiplicationPiS_S_i_param_2];
	ld.param.u32 	%r56, [_Z21matrix_multiplicationPiS_S_i_param_3];
	cvta.to.global.u64 	%rd1, %rd6;
	cvta.to.global.u64 	%rd2, %rd5;
	mov.u32 	%r57, %ctaid.x;
	mov.u32 	%r58, %ntid.x;
	mov.u32 	%r59, %tid.x;
	mad.lo.s32 	%r1, %r57, %r58, %r59;
	mov.u32 	%r60, %ctaid.y;
	mov.u32 	%r61, %ntid.y;
	mul.lo.s32 	%r2, %r60, %r61;
	mov.u32 	%r3, %tid.y;
	add.s32 	%r62, %r2, %r3;
	max.s32 	%r63, %r1, %r62;
	setp.ge.s32 	%p1, %r63, %r56;
	@%p1 bra 	$L__BB0_13;
	mul.lo.s32 	%r5, %r56, %r1;
	and.b32  	%r6, %r56, 7;
	setp.lt.u32 	%p2, %r56, 8;
	mov.b32 	%r140, 0;
	mov.u32 	%r145, %r140;
	@%p2 bra 	$L__BB0_4;
	and.b32  	%r140, %r56, 2147483640;
	neg.s32 	%r134, %r140;
	add.s32 	%r67, %r3, %r56;
	add.s32 	%r133, %r67, %r2;
	shl.b32 	%r10, %r56, 3;
	shl.b32 	%r68, %r56, 1;
	add.s32 	%r132, %r62, %r68;
	mad.lo.s32 	%r131, %r56, 3, %r62;
	shl.b32 	%r69, %r56, 2;
	add.s32 	%r130, %r62, %r69;
	mad.lo.s32 	%r129, %r56, 5, %r62;
	mad.lo.s32 	%r128, %r56, 6, %r62;
	mad.lo.s32 	%r127, %r56, 7, %r62;
	add.s64 	%rd3, %rd2, 16;
	mov.b32 	%r145, 0;
	mov.u32 	%r125, %r5;
	mov.u32 	%r126, %r62;
$L__BB0_3:
	.pragma "nounroll";
	mul.wide.s32 	%rd7, %r125, 4;
	add.s64 	%rd8, %rd3, %rd7;
	ld.global.u32 	%r70, [%rd8+-16];
	mul.wide.u32 	%rd9, %r126, 4;
	add.s64 	%rd10, %rd1, %rd9;
	ld.global.u32 	%r71, [%rd10];
	mad.lo.s32 	%r72, %r71, %r70, %r145;
	ld.global.u32 	%r73, [%rd8+-12];
	mul.wide.u32 	%rd11, %r133, 4;
	add.s64 	%rd12, %rd1, %rd11;
	ld.global.u32 	%r74, [%rd12];
	mad.lo.s32 	%r75, %r74, %r73, %r72;
	ld.global.u32 	%r76, [%rd8+-8];
	mul.wide.u32 	%rd13, %r132, 4;
	add.s64 	%rd14, %rd1, %rd13;
	ld.global.u32 	%r77, [%rd14];
	mad.lo.s32 	%r78, %r77, %r76, %r75;
	ld.global.u32 	%r79, [%rd8+-4];
	mul.wide.u32 	%rd15, %r131, 4;
	add.s64 	%rd16, %rd1, %rd15;
	ld.global.u32 	%r80, [%rd16];
	mad.lo.s32 	%r81, %r80, %r79, %r78;
	ld.global.u32 	%r82, [%rd8];
	mul.wide.u32 	%rd17, %r130, 4;
	add.s64 	%rd18, %rd1, %rd17;
	ld.global.u32 	%r83, [%rd18];
	mad.lo.s32 	%r84, %r83, %r82, %r81;
	ld.global.u32 	%r85, [%rd8+4];
	mul.wide.u32 	%rd19, %r129, 4;
	add.s64 	%rd20, %rd1, %rd19;
	ld.global.u32 	%r86, [%rd20];
	mad.lo.s32 	%r87, %r86, %r85, %r84;
	ld.global.u32 	%r88, [%rd8+8];
	mul.wide.u32 	%rd21, %r128, 4;
	add.s64 	%rd22, %rd1, %rd21;
	ld.global.u32 	%r89, [%rd22];
	mad.lo.s32 	%r90, %r89, %r88, %r87;
	ld.global.u32 	%r91, [%rd8+12];
	mul.wide.u32 	%rd23, %r127, 4;
	add.s64 	%rd24, %rd1, %rd23;
	ld.global.u32 	%r92, [%rd24];
	mad.lo.s32 	%r145, %r92, %r91, %r90;
	add.s32 	%r134, %r134, 8;
	add.s32 	%r133, %r133, %r10;
	add.s32 	%r132, %r132, %r10;
	add.s32 	%r131, %r131, %r10;
	add.s32 	%r130, %r130, %r10;
	add.s32 	%r129, %r129, %r10;
	add.s32 	%r128, %r128, %r10;
	add.s32 	%r127, %r127, %r10;
	add.s32 	%r126, %r126, %r10;
	add.s32 	%r125, %r125, 8;
	setp.ne.s32 	%p3, %r134, 0;
	@%p3 bra 	$L__BB0_3;
$L__BB0_4:
	setp.eq.s32 	%p4, %r6, 0;
	@%p4 bra 	$L__BB0_12;
	and.b32  	%r42, %r56, 3;
	setp.lt.u32 	%p5, %r6, 4;
	@%p5 bra 	$L__BB0_7;
	add.s32 	%r94, %r140, %r5;
	mul.wide.s32 	%rd25, %r94, 4;
	add.s64 	%rd26, %rd2, %rd25;
	ld.global.u32 	%r95, [%rd26];
	mad.lo.s32 	%r96, %r140, %r56, %r62;
	mul.wide.u32 	%rd27, %r96, 4;
	add.s64 	%rd28, %rd1, %rd27;
	ld.global.u32 	%r97, [%rd28];
	mad.lo.s32 	%r98, %r97, %r95, %r145;
	ld.global.u32 	%r99, [%rd26+4];
	add.s32 	%r100, %r96, %r56;
	mul.wide.u32 	%rd29, %r100, 4;
	add.s64 	%rd30, %rd1, %rd29;
	ld.global.u32 	%r101, [%rd30];
	mad.lo.s32 	%r102, %r101, %r99, %r98;
	ld.global.u32 	%r103, [%rd26+8];
	add.s32 	%r104, %r100, %r56;
	mul.wide.u32 	%rd31, %r104, 4;
	add.s64 	%rd32, %rd1, %rd31;
	ld.global.u32 	%r105, [%rd32];
	mad.lo.s32 	%r106, %r105, %r103, %r102;
	ld.global.u32 	%r107, [%rd26+12];
	add.s32 	%r108, %r104, %r56;
	mul.wide.u32 	%rd33, %r108, 4;
	add.s64 	%rd34, %rd1, %rd33;
	ld.global.u32 	%r109, [%rd34];
	mad.lo.s32 	%r145, %r109, %r107, %r106;
	add.s32 	%r140, %r140, 4;
$L__BB0_7:
	setp.eq.s32 	%p6, %r42, 0;
	@%p6 bra 	$L__BB0_12;
	setp.eq.s32 	%p7, %r42, 1;
	@%p7 bra 	$L__BB0_10;
	add.s32 	%r111, %r140, %r5;
	mul.wide.s32 	%rd35, %r111, 4;
	add.s64 	%rd36, %rd2, %rd35;
	ld.global.u32 	%r112, [%rd36];
	mad.lo.s32 	%r113, %r140, %r56, %r62;
	mul.wide.u32 	%rd37, %r113, 4;
	add.s64 	%rd38, %rd1, %rd37;
	ld.global.u32 	%r114, [%rd38];
	mad.lo.s32 	%r115, %r114, %r112, %r145;
	ld.global.u32 	%r116, [%rd36+4];
	add.s32 	%r117, %r113, %r56;
	mul.wide.u32 	%rd39, %r117, 4;
	add.s64 	%rd40, %rd1, %rd39;
	ld.global.u32 	%r118, [%rd40];
	mad.lo.s32 	%r145, %r118, %r116, %r115;
	add.s32 	%r140, %r140, 2;
$L__BB0_10:
	and.b32  	%r119, %r56, 1;
	setp.eq.b32 	%p8, %r119, 1;
	not.pred 	%p9, %p8;
	@%p9 bra 	$L__BB0_12;
	add.s32 	%r120, %r140, %r5;
	mul.wide.s32 	%rd41, %r120, 4;
	add.s64 	%rd42, %rd2, %rd41;
	ld.global.u32 	%r121, [%rd42];
	mad.lo.s32 	%r122, %r140, %r56, %r62;
	mul.wide.u32 	%rd43, %r122, 4;
	add.s64 	%rd44, %rd1, %rd43;
	ld.global.u32 	%r123, [%rd44];
	mad.lo.s32 	%r145, %r123, %r121, %r145;
$L__BB0_12:
	add.s32 	%r124, %r5, %r62;
	cvta.to.global.u64 	%rd45, %rd4;
	mul.wide.s32 	%rd46, %r124, 4;
	add.s64 	%rd47, %rd45, %rd46;
	st.global.u32 	[%rd47], %r145;
$L__BB0_13:
	ret;

}


// ===== COMPILED SASS (sm_100) =====

	.target	sm_100

	.elftype	@"ET_EXEC"


//--------------------- .note.nv.tkinfo           --------------------------
	.section	.note.nv.tkinfo,"",@"SHT_NOTE"
	.sectionflags	@"SHF_NOTE_NV_TKINFO"
	.tkinfo
        /*0018*/ 	.word	0x00000002
        /*0030*/ 	.string	""
        /*0030*/ 	.string	"ptxas"
        /*0030*/ 	.string	"Cuda compilation tools, release 13.0, V13.0.88"
        /*0030*/ 	.string	"Build cuda_13.0.r13.0/compiler.36424714_0"
        /*0030*/ 	.string	"-arch sm_100 -m 64 "



//--------------------- .note.nv.cuinfo           --------------------------
	.section	.note.nv.cuinfo,"",@"SHT_NOTE"
	.sectionflags	@"SHF_NOTE_NV_CUINFO"
        /*0018*/ 	.short	0x0002
        /*001a*/ 	.short	0x0064
        /*001c*/ 	.short	0x0082
	.zero		2


//--------------------- .nv.info                  --------------------------
	.section	.nv.info,"",@"SHT_CUDA_INFO"
	.align	4


	//----- nvinfo : EIATTR_REGCOUNT
	.align		4
        /*0000*/ 	.byte	0x04, 0x2f
        /*0002*/ 	.short	(.L_1 - .L_0)
	.align		4
.L_0:
        /*0004*/ 	.word	index@(_Z21matrix_multiplicationPiS_S_i)
        /*0008*/ 	.word	0x00000020


	//----- nvinfo : EIATTR_FRAME_SIZE
	.align		4
.L_1:
        /*000c*/ 	.byte	0x04, 0x11
        /*000e*/ 	.short	(.L_3 - .L_2)
	.align		4
.L_2:
        /*0010*/ 	.word	index@(_Z21matrix_multiplicationPiS_S_i)
        /*0014*/ 	.word	0x00000000


	//----- nvinfo : EIATTR_MIN_STACK_SIZE
	.align		4
.L_3:
        /*0018*/ 	.byte	0x04, 0x12
        /*001a*/ 	.short	(.L_5 - .L_4)
	.align		4
.L_4:
        /*001c*/ 	.word	index@(_Z21matrix_multiplicationPiS_S_i)
        /*0020*/ 	.word	0x00000000
.L_5:


//--------------------- .nv.compat                --------------------------
	.section	.nv.compat,"",@"SHT_CUDA_COMPAT_INFO"
	.align	4
        /*0000*/ 	.byte	0x02, 0x09, 0x00, 0x00, 0x02, 0x02, 0x01, 0x00, 0x02, 0x05, 0x05, 0x00, 0x03, 0x07, 0x01, 0x01
        /*0010*/ 	.byte	0x02, 0x03, 0x00, 0x00, 0x02, 0x06, 0x01, 0x00, 0x04, 0x0b, 0x08, 0x00, 0x09, 0x00, 0x00, 0x00
        /*0020*/ 	.byte	0x00, 0x00, 0x00, 0x00


//--------------------- .nv.info._Z21matrix_multiplicationPiS_S_i --------------------------
	.section	.nv.info._Z21matrix_multiplicationPiS_S_i,"",@"SHT_CUDA_INFO"
	.sectionflags	@""
	.align	4


	//----- nvinfo : EIATTR_CUDA_API_VERSION
	.align		4
        /*0000*/ 	.byte	0x04, 0x37
        /*0002*/ 	.short	(.L_7 - .L_6)
.L_6:
        /*0004*/ 	.word	0x00000082


	//----- nvinfo : EIATTR_KPARAM_INFO
	.align		4
.L_7:
        /*0008*/ 	.byte	0x04, 0x17
        /*000a*/ 	.short	(.L_9 - .L_8)
.L_8:
        /*000c*/ 	.word	0x00000000
        /*0010*/ 	.short	0x0003
        /*0012*/ 	.short	0x0018
        /*0014*/ 	.byte	0x00, 0xf0, 0x11, 0x00


	//----- nvinfo : EIATTR_KPARAM_INFO
	.align		4
.L_9:
        /*0018*/ 	.byte	0x04, 0x17
        /*001a*/ 	.short	(.L_11 - .L_10)
.L_10:
        /*001c*/ 	.word	0x00000000
        /*0020*/ 	.short	0x0002
        /*0022*/ 	.short	0x0010
        /*0024*/ 	.byte	0x00, 0xf5, 0x21, 0x00


	//----- nvinfo : EIATTR_KPARAM_INFO
	.align		4
.L_11:
        /*0028*/ 	.byte	0x04, 0x17
        /*002a*/ 	.short	(.L_13 - .L_12)
.L_12:
        /*002c*/ 	.word	0x00000000
        /*0030*/ 	.short	0x0001
        /*0032*/ 	.short	0x0008
        /*0034*/ 	.byte	0x00, 0xf5, 0x21, 0x00


	//----- nvinfo : EIATTR_KPARAM_INFO
	.align		4
.L_13:
        /*0038*/ 	.byte	0x04, 0x17
        /*003a*/ 	.short	(.L_15 - .L_14)
.L_14:
        /*003c*/ 	.word	0x00000000
        /*0040*/ 	.short	0x0000
        /*0042*/ 	.short	0x0000
        /*0044*/ 	.byte	0x00, 0xf5, 0x21, 0x00


	//----- nvinfo : EIATTR_SPARSE_MMA_MASK
	.align		4
.L_15:
        /*0048*/ 	.byte	0x03, 0x50
        /*004a*/ 	.short	0x0000


	//----- nvinfo : EIATTR_MAXREG_COUNT
	.align		4
        /*004c*/ 	.byte	0x03, 0x1b
        /*004e*/ 	.short	0x00ff


	//----- nvinfo : EIATTR_MERCURY_ISA_VERSION
	.align		4
        /*0050*/ 	.byte	0x03, 0x5f
        /*0052*/ 	.short	0x0101


	//----- nvinfo : EIATTR_VRC_CTA_INIT_COUNT
	.align		4
        /*0054*/ 	.byte	0x02, 0x4a
	.zero		1
	.zero		1


	//----- nvinfo : EIATTR_EXIT_INSTR_OFFSETS
	.align		4
        /*0058*/ 	.byte	0x04, 0x1c
        /*005a*/ 	.short	(.L_17 - .L_16)


	//   ....[0]....
.L_16:
        /*005c*/ 	.word	0x000000d0


	//   ....[1]....
        /*0060*/ 	.word	0x00000930


	//----- nvinfo : EIATTR_CBANK_PARAM_SIZE
	.align		4
.L_17:
        /*0064*/ 	.byte	0x03, 0x19
        /*0066*/ 	.short	0x001c


	//----- nvinfo : EIATTR_PARAM_CBANK
	.align		4
        /*0068*/ 	.byte	0x04, 0x0a
        /*006a*/ 	.short	(.L_19 - .L_18)
	.align		4
.L_18:
        /*006c*/ 	.word	index@(.nv.constant0._Z21matrix_multiplicationPiS_S_i)
        /*0070*/ 	.short	0x0380
        /*0072*/ 	.short	0x001c


	//----- nvinfo : EIATTR_SW_WAR
	.align		4
.L_19:
        /*0074*/ 	.byte	0x04, 0x36
        /*0076*/ 	.short	(.L_21 - .L_20)
.L_20:
        /*0078*/ 	.word	0x00000008
.L_21:


//--------------------- .nv.callgraph             --------------------------
	.section	.nv.callgraph,"",@"SHT_CUDA_CALLGRAPH"
	.align	4
	.sectionentsize	8
	.align		4
        /*0000*/ 	.word	0x00000000
	.align		4
        /*0004*/ 	.word	0xffffffff
	.align		4
        /*0008*/ 	.word	0x00000000
	.align		4
        /*000c*/ 	.word	0xfffffffe
	.align		4
        /*0010*/ 	.word	0x00000000
	.align		4
        /*0014*/ 	.word	0xfffffffd
	.align		4
        /*0018*/ 	.word	0x00000000
	.align		4
        /*001c*/ 	.word	0xfffffffc


//--------------------- .text._Z21matrix_multiplicationPiS_S_i --------------------------
	.section	.text._Z21matrix_multiplicationPiS_S_i,"ax",@progbits
	.align	128
        .global         _Z21matrix_multiplicationPiS_S_i
        .type           _Z21matrix_multiplicationPiS_S_i,@function
        .size           _Z21matrix_multiplicationPiS_S_i,(.L_x_5 - _Z21matrix_multiplicationPiS_S_i)
        .other          _Z21matrix_multiplicationPiS_S_i,@"STO_CUDA_ENTRY STV_DEFAULT"
_Z21matrix_multiplicationPiS_S_i:
.text._Z21matrix_multiplicationPiS_S_i:
[----:B------:R-:W-:Y:S01]  /*0000*/  LDC R1, c[0x0][0x37c] ;  /* 0x0000df00ff017b82 */ /* 0x000fe20000000800 */
[----:B------:R-:W0:Y:S07]  /*0010*/  S2R R3, SR_TID.X ;  /* 0x0000000000037919 */ /* 0x000e2e0000002100 */
[----:B------:R-:W1:Y:S01]  /*0020*/  S2UR UR4, SR_CTAID.Y ;  /* 0x00000000000479c3 */ /* 0x000e620000002600 */
[----:B------:R-:W2:Y:S07]  /*0030*/  S2R R9, SR_TID.Y ;  /* 0x0000000000097919 */ /* 0x000eae0000002200 */
[----:B------:R-:W0:Y:S08]  /*0040*/  S2UR UR6, SR_CTAID.X ;  /* 0x00000000000679c3 */ /* 0x000e300000002500 */
[----:B------:R-:W0:Y:S01]  /*0050*/  LDC R4, c[0x0][0x360] ;  /* 0x0000d800ff047b82 */ /* 0x000e220000000800 */
[----:B------:R-:W1:Y:S07]  /*0060*/  LDCU UR5, c[0x0][0x364] ;  /* 0x00006c80ff0577ac */ /* 0x000e6e0008000800 */
[----:B------:R-:W3:Y:S01]  /*0070*/  LDC R0, c[0x0][0x398] ;  /* 0x0000e600ff007b82 */ /* 0x000ee20000000800 */
[----:B-1----:R-:W-:Y:S01]  /*0080*/  UIMAD UR4, UR4, UR5, URZ ;  /* 0x00000005040472a4 */ /* 0x002fe2000f8e02ff */
[----:B0-----:R-:W-:-:S05]  /*0090*/  IMAD R4, R4, UR6, R3 ;  /* 0x0000000604047c24 */ /* 0x001fca000f8e0203 */
[----:B--2---:R-:W-:-:S04]  /*00a0*/  IADD3 R3, PT, PT, R9, UR4, RZ ;  /* 0x0000000409037c10 */ /* 0x004fc8000fffe0ff */
[----:B------:R-:W-:-:S04]  /*00b0*/  VIMNMX R5, PT, PT, R4, R3, !PT ;  /* 0x0000000304057248 */ /* 0x000fc80007fe0100 */
[----:B---3--:R-:W-:-:S13]  /*00c0*/  ISETP.GE.AND P0, PT, R5, R0, PT ;  /* 0x000000000500720c */ /* 0x008fda0003f06270 */
[----:B------:R-:W-:Y:S05]  /*00d0*/  @P0 EXIT ;  /* 0x000000000000094d */ /* 0x000fea0003800000 */
[C---:B------:R-:W-:Y:S01]  /*00e0*/  ISETP.GE.U32.AND P1, PT, R0.reuse, 0x8, PT ;  /* 0x000000080000780c */ /* 0x040fe20003f26070 */
[----:B------:R-:W0:Y:S01]  /*00f0*/  LDCU.64 UR8, c[0x0][0x358] ;  /* 0x00006b00ff0877ac */ /* 0x000e220008000a00 */
[----:B------:R-:W-:Y:S01]  /*0100*/  LOP3.LUT R2, R0, 0x7, RZ, 0xc0, !PT ;  /* 0x0000000700027812 */ /* 0x000fe200078ec0ff */
[----:B------:R-:W-:Y:S02]  /*0110*/  HFMA2 R5, -RZ, RZ, 0, 0 ;  /* 0x00000000ff057431 */ /* 0x000fe400000001ff */
[----:B------:R-:W-:Y:S01]  /*0120*/  IMAD R4, R4, R0, RZ ;  /* 0x0000000004047224 */ /* 0x000fe200078e02ff */
[----:B------:R-:W-:Y:S02]  /*0130*/  MOV R10, RZ ;  /* 0x000000ff000a7202 */ /* 0x000fe40000000f00 */
[----:B------:R-:W-:-:S05]  /*0140*/  ISETP.NE.AND P0, PT, R2, RZ, PT ;  /* 0x000000ff0200720c */ /* 0x000fca0003f05270 */
[----:B------:R-:W-:Y:S08]  /*0150*/  @!P1 BRA `(.L_x_0) ;  /* 0x0000000000fc9947 */ /* 0x000ff00003800000 */
[----:B------:R-:W1:Y:S01]  /*0160*/  LDCU.64 UR6, c[0x0][0x380] ;  /* 0x00007000ff0677ac */ /* 0x000e620008000a00 */
[C---:B------:R-:W-:Y:S01]  /*0170*/  LOP3.LUT R5, R0.reuse, 0x7ffffff8, RZ, 0xc0, !PT ;  /* 0x7ffffff800057812 */ /* 0x040fe200078ec0ff */
[C-C-:B------:R-:W-:Y:S01]  /*0180*/  IMAD R11, R0.reuse, 0x3, R3.reuse ;  /* 0x00000003000b7824 */ /* 0x140fe200078e0203 */
[CC--:B------:R-:W-:Y:S01]  /*0190*/  LEA R7, R0.reuse, R3.reuse, 0x1 ;  /* 0x0000000300077211 */ /* 0x0c0fe200078e08ff */
[C-C-:B------:R-:W-:Y:S01]  /*01a0*/  IMAD R15, R0.reuse, 0x5, R3.reuse ;  /* 0x00000005000f7824 */ /* 0x140fe200078e0203 */
[CC--:B------:R-:W-:Y:S01]  /*01b0*/  LEA R13, R0.reuse, R3.reuse, 0x2 ;  /* 0x00000003000d7211 */ /* 0x0c0fe200078e10ff */
[C-C-:B------:R-:W-:Y:S01]  /*01c0*/  IMAD R17, R0.reuse, 0x6, R3.reuse ;  /* 0x0000000600117824 */ /* 0x140fe200078e0203 */
[----:B------:R-:W-:Y:S01]  /*01d0*/  MOV R10, RZ ;  /* 0x000000ff000a7202 */ /* 0x000fe20000000f00 */
[----:B------:R-:W-:Y:S01]  /*01e0*/  IMAD R25, R0, 0x7, R3 ;  /* 0x0000000700197824 */ /* 0x000fe200078e0203 */
[----:B------:R-:W-:Y:S02]  /*01f0*/  MOV R8, R4 ;  /* 0x0000000400087202 */ /* 0x000fe40000000f00 */
[----:B------:R-:W-:-:S02]  /*0200*/  MOV R29, R3 ;  /* 0x00000003001d7202 */ /* 0x000fc40000000f00 */
[----:B------:R-:W-:Y:S02]  /*0210*/  IADD3 R6, PT, PT, -R5, RZ, RZ ;  /* 0x000000ff05067210 */ /* 0x000fe40007ffe1ff */
[----:B------:R-:W-:Y:S01]  /*0220*/  IADD3 R9, PT, PT, R0, UR4, R9 ;  /* 0x0000000400097c10 */ /* 0x000fe2000fffe009 */
[----:B-1----:R-:W-:-:S04]  /*0230*/  UIADD3 UR5, UP0, UPT, UR6, 0x10, URZ ;  /* 0x0000001006057890 */ /* 0x002fc8000ff1e0ff */
[----:B------:R-:W-:-:S12]  /*0240*/  UIADD3.X UR4, UPT, UPT, URZ, UR7, URZ, UP0, !UPT ;  /* 0x00000007ff047290 */ /* 0x000fd800087fe4ff */
.L_x_1:
[----:B------:R-:W1:Y:S01]  /*0250*/  LDC.64 R18, c[0x0][0x388] ;  /* 0x0000e200ff127b82 */ /* 0x000e620000000a00 */
[----:B------:R-:W-:Y:S02]  /*0260*/  MOV R20, UR5 ;  /* 0x0000000500147c02 */ /* 0x000fe40008000f00 */
[----:B------:R-:W-:-:S03]  /*0270*/  MOV R21, UR4 ;  /* 0x0000000400157c02 */ /* 0x000fc60008000f00 */
[----:B------:R-:W-:-:S05]  /*0280*/  IMAD.WIDE R20, R8, 0x4, R20 ;  /* 0x0000000408147825 */ /* 0x000fca00078e0214 */
[----:B0-----:R-:W2:Y:S04]  /*0290*/  LDG.E R12, desc[UR8][R20.64+-0x10] ;  /* 0xfffff008140c7981 */ /* 0x001ea8000c1e1900 */
[----:B------:R-:W3:Y:S04]  /*02a0*/  LDG.E R14, desc[UR8][R20.64+-0xc] ;  /* 0xfffff408140e7981 */ /* 0x000ee8000c1e1900 */
[----:B------:R-:W4:Y:S01]  /*02b0*/  LDG.E R28, desc[UR8][R20.64+-0x8] ;  /* 0xfffff808141c7981 */ /* 0x000f22000c1e1900 */
[----:B-1----:R-:W-:-:S03]  /*02c0*/  IMAD.WIDE.U32 R22, R29, 0x4, R18 ;  /* 0x000000041d167825 */ /* 0x002fc600078e0012 */
[----:B------:R-:W5:Y:S04]  /*02d0*/  LDG.E R16, desc[UR8][R20.64+-0x4] ;  /* 0xfffffc0814107981 */ /* 0x000f68000c1e1900 */
[----:B------:R-:W2:Y:S01]  /*02e0*/  LDG.E R23, desc[UR8][R22.64] ;  /* 0x0000000816177981 */ /* 0x000ea2000c1e1900 */
[----:B------:R-:W-:-:S04]  /*02f0*/  IMAD.WIDE.U32 R26, R9, 0x4, R18 ;  /* 0x00000004091a7825 */ /* 0x000fc800078e0012 */
[----:B--2---:R-:W-:Y:S02]  /*0300*/  IMAD R10, R12, R23, R10 ;  /* 0x000000170c0a7224 */ /* 0x004fe400078e020a */
[--C-:B------:R-:W-:Y:S01]  /*0310*/  IMAD.WIDE.U32 R22, R7, 0x4, R18.reuse ;  /* 0x0000000407167825 */ /* 0x100fe200078e0012 */
[----:B------:R0:W3:Y:S05]  /*0320*/  LDG.E R12, desc[UR8][R26.64] ;  /* 0x000000081a0c7981 */ /* 0x0000ea000c1e1900 */
[----:B------:R-:W4:Y:S01]  /*0330*/  LDG.E R23, desc[UR8][R22.64] ;  /* 0x0000000816177981 */ /* 0x000f22000c1e1900 */
[----:B0-----:R-:W-:-:S05]  /*0340*/  IMAD.WIDE.U32 R26, R11, 0x4, R18 ;  /* 0x000000040b1a7825 */ /* 0x001fca00078e0012 */
[----:B------:R0:W5:Y:S02]  /*0350*/  LDG.E R24, desc[UR8][R26.64] ;  /* 0x000000081a187981 */ /* 0x000164000c1e1900 */
[----:B0-----:R-:W-:-:S04]  /*0360*/  IMAD.WIDE.U32 R26, R13, 0x4, R18 ;  /* 0x000000040d1a7825 */ /* 0x001fc800078e0012 */
[----:B---3--:R-:W-:Y:S02]  /*0370*/  IMAD R10, R14, R12, R10 ;  /* 0x0000000c0e0a7224 */ /* 0x008fe400078e020a */
[----:B------:R-:W2:Y:S02]  /*0380*/  LDG.E R14, desc[UR8][R20.64+0x4] ;  /* 0x00000408140e7981 */ /* 0x000ea4000c1e1900 */
[----:B----4-:R-:W-:Y:S02]  /*0390*/  IMAD R10, R28, R23, R10 ;  /* 0x000000171c0a7224 */ /* 0x010fe400078e020a */
[----:B------:R-:W3:Y:S01]  /*03a0*/  LDG.E R12, desc[UR8][R20.64+0x8] ;  /* 0x00000808140c7981 */ /* 0x000ee2000c1e1900 */
[----:B------:R-:W-:-:S03]  /*03b0*/  IMAD.WIDE.U32 R22, R15, 0x4, R18 ;  /* 0x000000040f167825 */ /* 0x000fc600078e0012 */
[----:B------:R-:W4:Y:S04]  /*03c0*/  LDG.E R28, desc[UR8][R20.64+0xc] ;  /* 0x00000c08141c7981 */ /* 0x000f28000c1e1900 */
[----:B------:R-:W2:Y:S01]  /*03d0*/  LDG.E R23, desc[UR8][R22.64] ;  /* 0x0000000816177981 */ /* 0x000ea2000c1e1900 */
[----:B-----5:R-:W-:-:S03]  /*03e0*/  IMAD R10, R16, R24, R10 ;  /* 0x00000018100a7224 */ /* 0x020fc600078e020a */
[----:B------:R0:W5:Y:S04]  /*03f0*/  LDG.E R24, desc[UR8][R26.64] ;  /* 0x000000081a187981 */ /* 0x000168000c1e1900 */
[----:B------:R-:W5:Y:S01]  /*0400*/  LDG.E R16, desc[UR8][R20.64] ;  /* 0x0000000814107981 */ /* 0x000f62000c1e1900 */
[----:B0-----:R-:W-:-:S04]  /*0410*/  IMAD.WIDE.U32 R26, R17, 0x4, R18 ;  /* 0x00000004111a7825 */ /* 0x001fc800078e0012 */
[----:B------:R-:W-:Y:S02]  /*0420*/  IMAD.WIDE.U32 R18, R25, 0x4, R18 ;  /* 0x0000000419127825 */ /* 0x000fe400078e0012 */
[----:B------:R-:W3:Y:S04]  /*0430*/  LDG.E R27, desc[UR8][R26.64] ;  /* 0x000000081a1b7981 */ /* 0x000ee8000c1e1900 */
[----:B------:R-:W4:Y:S01]  /*0440*/  LDG.E R19, desc[UR8][R18.64] ;  /* 0x0000000812137981 */ /* 0x000f22000c1e1900 */
[----:B------:R-:W-:-:S04]  /*0450*/  IADD3 R6, PT, PT, R6, 0x8, RZ ;  /* 0x0000000806067810 */ /* 0x000fc80007ffe0ff */
[----:B------:R-:W-:Y:S02]  /*0460*/  ISETP.NE.AND P1, PT, R6, RZ, PT ;  /* 0x000000ff0600720c */ /* 0x000fe40003f25270 */
[C---:B------:R-:W-:Y:S02]  /*0470*/  LEA R9, R0.reuse, R9, 0x3 ;  /* 0x0000000900097211 */ /* 0x040fe400078e18ff */
[C---:B------:R-:W-:Y:S02]  /*0480*/  LEA R7, R0.reuse, R7, 0x3 ;  /* 0x0000000700077211 */ /* 0x040fe400078e18ff */
[C---:B------:R-:W-:Y:S02]  /*0490*/  LEA R11, R0.reuse, R11, 0x3 ;  /* 0x0000000b000b7211 */ /* 0x040fe400078e18ff */
[C---:B------:R-:W-:Y:S02]  /*04a0*/  LEA R13, R0.reuse, R13, 0x3 ;  /* 0x0000000d000d7211 */ /* 0x040fe400078e18ff */
[----:B------:R-:W-:-:S02]  /*04b0*/  LEA R15, R0, R15, 0x3 ;  /* 0x0000000f000f7211 */ /* 0x000fc400078e18ff */
[C---:B------:R-:W-:Y:S02]  /*04c0*/  LEA R17, R0.reuse, R17, 0x3 ;  /* 0x0000001100117211 */ /* 0x040fe400078e18ff */
[C---:B------:R-:W-:Y:S02]  /*04d0*/  LEA R25, R0.reuse, R25, 0x3 ;  /* 0x0000001900197211 */ /* 0x040fe400078e18ff */
[----:B------:R-:W-:Y:S02]  /*04e0*/  LEA R29, R0, R29, 0x3 ;  /* 0x0000001d001d7211 */ /* 0x000fe400078e18ff */
[----:B------:R-:W-:Y:S01]  /*04f0*/  IADD3 R8, PT, PT, R8, 0x8, RZ ;  /* 0x0000000808087810 */ /* 0x000fe20007ffe0ff */
[----:B-----5:R-:W-:-:S04]  /*0500*/  IMAD R10, R16, R24, R10 ;  /* 0x00000018100a7224 */ /* 0x020fc800078e020a */
[----:B--2---:R-:W-:-:S04]  /*0510*/  IMAD R10, R14, R23, R10 ;  /* 0x000000170e0a7224 */ /* 0x004fc800078e020a */
[----:B---3--:R-:W-:-:S04]  /*0520*/  IMAD R10, R12, R27, R10 ;  /* 0x0000001b0c0a7224 */ /* 0x008fc800078e020a */
[----:B----4-:R-:W-:Y:S01]  /*0530*/  IMAD R10, R28, R19, R10 ;  /* 0x000000131c0a7224 */ /* 0x010fe200078e020a */
[----:B------:R-:W-:Y:S06]  /*0540*/  @P1 BRA `(.L_x_1) ;  /* 0xfffffffc00401947 */ /* 0x000fec000383ffff */
.L_x_0:
[----:B------:R-:W-:Y:S05]  /*0550*/  @!P0 BRA `(.L_x_2) ;  /* 0x0000000000e48947 */ /* 0x000fea0003800000 */
[----:B------:R-:W-:Y:S02]  /*0560*/  ISETP.GE.U32.AND P0, PT, R2, 0x4, PT ;  /* 0x000000040200780c */ /* 0x000fe40003f06070 */
[----:B------:R-:W-:-:S04]  /*0570*/  LOP3.LUT R18, R0, 0x3, RZ, 0xc0, !PT ;  /* 0x0000000300127812 */ /* 0x000fc800078ec0ff */
[----:B------:R-:W-:-:S07]  /*0580*/  ISETP.NE.AND P1, PT, R18, RZ, PT ;  /* 0x000000ff1200720c */ /* 0x000fce0003f25270 */
[----:B------:R-:W-:Y:S06]  /*0590*/  @!P0 BRA `(.L_x_3) ;  /* 0x0000000000648947 */ /* 0x000fec0003800000 */
[----:B------:R-:W1:Y:S01]  /*05a0*/  LDC.64 R6, c[0x0][0x388] ;  /* 0x0000e200ff067b82 */ /* 0x000e620000000a00 */
[----:B------:R-:W-:Y:S01]  /*05b0*/  IMAD R17, R5, R0, R3 ;  /* 0x0000000005117224 */ /* 0x000fe200078e0203 */
[----:B------:R-:W-:-:S04]  /*05c0*/  IADD3 R11, PT, PT, R4, R5, RZ ;  /* 0x00000005040b7210 */ /* 0x000fc80007ffe0ff */
[-C--:B------:R-:W-:Y:S02]  /*05d0*/  IADD3 R15, PT, PT, R17, R0.reuse, RZ ;  /* 0x00000000110f7210 */ /* 0x080fe40007ffe0ff */
[----:B------:R-:W2:Y:S02]  /*05e0*/  LDC.64 R8, c[0x0][0x380] ;  /* 0x0000e000ff087b82 */ /* 0x000ea40000000a00 */
[----:B------:R-:W-:Y:S01]  /*05f0*/  IADD3 R19, PT, PT, R15, R0, RZ ;  /* 0x000000000f137210 */ /* 0x000fe20007ffe0ff */
[----:B-1----:R-:W-:-:S04]  /*0600*/  IMAD.WIDE.U32 R16, R17, 0x4, R6 ;  /* 0x0000000411107825 */ /* 0x002fc800078e0006 */
[----:B------:R-:W-:Y:S02]  /*0610*/  IMAD.WIDE.U32 R14, R15, 0x4, R6 ;  /* 0x000000040f0e7825 */ /* 0x000fe400078e0006 */
[----:B0-----:R-:W3:Y:S02]  /*0620*/  LDG.E R16, desc[UR8][R16.64] ;  /* 0x0000000810107981 */ /* 0x001ee4000c1e1900 */
[----:B--2---:R-:W-:Y:S02]  /*0630*/  IMAD.WIDE R8, R11, 0x4, R8 ;  /* 0x000000040b087825 */ /* 0x004fe400078e0208 */
[----:B------:R-:W2:Y:S02]  /*0640*/  LDG.E R14, desc[UR8][R14.64] ;  /* 0x000000080e0e7981 */ /* 0x000ea4000c1e1900 */
[C-C-:B------:R-:W-:Y:S01]  /*0650*/  IMAD.WIDE.U32 R12, R19.reuse, 0x4, R6.reuse ;  /* 0x00000004130c7825 */ /* 0x140fe200078e0006 */
[----:B------:R-:W-:Y:S01]  /*0660*/  IADD3 R19, PT, PT, R19, R0, RZ ;  /* 0x0000000013137210 */ /* 0x000fe20007ffe0ff */
[----:B------:R-:W3:Y:S04]  /*0670*/  LDG.E R11, desc[UR8][R8.64] ;  /* 0x00000008080b7981 */ /* 0x000ee8000c1e1900 */
[----:B------:R-:W2:Y:S01]  /*0680*/  LDG.E R2, desc[UR8][R8.64+0x4] ;  /* 0x0000040808027981 */ /* 0x000ea2000c1e1900 */
[----:B------:R-:W-:-:S03]  /*0690*/  IMAD.WIDE.U32 R6, R19, 0x4, R6 ;  /* 0x0000000413067825 */ /* 0x000fc600078e0006 */
[----:B------:R-:W4:Y:S04]  /*06a0*/  LDG.E R12, desc[UR8][R12.64] ;  /* 0x000000080c0c7981 */ /* 0x000f28000c1e1900 */
[----:B------:R-:W4:Y:S04]  /*06b0*/  LDG.E R19, desc[UR8][R8.64+0x8] ;  /* 0x0000080808137981 */ /* 0x000f28000c1e1900 */
[----:B------:R-:W5:Y:S04]  /*06c0*/  LDG.E R21, desc[UR8][R8.64+0xc] ;  /* 0x00000c0808157981 */ /* 0x000f68000c1e1900 */
[----:B------:R-:W5:Y:S01]  /*06d0*/  LDG.E R6, desc[UR8][R6.64] ;  /* 0x0000000806067981 */ /* 0x000f62000c1e1900 */
[----:B------:R-:W-:Y:S01]  /*06e0*/  IADD3 R5, PT, PT, R5, 0x4, RZ ;  /* 0x0000000405057810 */ /* 0x000fe20007ffe0ff */
[----:B---3--:R-:W-:-:S04]  /*06f0*/  IMAD R11, R11, R16, R10 ;  /* 0x000000100b0b7224 */ /* 0x008fc800078e020a */
[----:B--2---:R-:W-:-:S04]  /*0700*/  IMAD R2, R2, R14, R11 ;  /* 0x0000000e02027224 */ /* 0x004fc800078e020b */
[----:B----4-:R-:W-:-:S04]  /*0710*/  IMAD R2, R19, R12, R2 ;  /* 0x0000000c13027224 */ /* 0x010fc800078e0202 */
[----:B-----5:R-:W-:-:S07]  /*0720*/  IMAD R10, R21, R6, R2 ;  /* 0x00000006150a7224 */ /* 0x020fce00078e0202 */
.L_x_3:
[----:B------:R-:W-:Y:S05]  /*0730*/  @!P1 BRA `(.L_x_2) ;  /* 0x00000000006c9947 */ /* 0x000fea0003800000 */
[----:B------:R-:W1:Y:S01]  /*0740*/  LDC.64 R16, c[0x0][0x388] ;  /* 0x0000e200ff107b82 */ /* 0x000e620000000a00 */
[----:B------:R-:W-:Y:S02]  /*0750*/  ISETP.NE.AND P0, PT, R18, 0x1, PT ;  /* 0x000000011200780c */ /* 0x000fe40003f05270 */
[----:B------:R-:W-:-:S04]  /*0760*/  LOP3.LUT R2, R0, 0x1, RZ, 0xc0, !PT ;  /* 0x0000000100027812 */ /* 0x000fc800078ec0ff */
[----:B------:R-:W-:Y:S01]  /*0770*/  ISETP.NE.U32.AND P1, PT, R2, 0x1, PT ;  /* 0x000000010200780c */ /* 0x000fe20003f25070 */
[----:B------:R-:W2:Y:S06]  /*0780*/  LDC.64 R6, c[0x0][0x380] ;  /* 0x0000e000ff067b82 */ /* 0x000eac0000000a00 */
[C---:B------:R-:W-:Y:S01]  /*0790*/  @P0 IMAD R15, R5.reuse, R0, R3 ;  /* 0x00000000050f0224 */ /* 0x040fe200078e0203 */
[----:B------:R-:W-:Y:S01]  /*07a0*/  @P0 IADD3 R11, PT, PT, R4, R5, RZ ;  /* 0x00000005040b0210 */ /* 0x000fe20007ffe0ff */
[----:B------:R-:W3:Y:S01]  /*07b0*/  LDC.64 R12, c[0x0][0x380] ;  /* 0x0000e000ff0c7b82 */ /* 0x000ee20000000a00 */
[----:B------:R-:W-:-:S02]  /*07c0*/  @P0 IADD3 R5, PT, PT, R5, 0x2, RZ ;  /* 0x0000000205050810 */ /* 0x000fc40007ffe0ff */
[----:B------:R-:W-:-:S05]  /*07d0*/  @P0 IADD3 R19, PT, PT, R15, R0, RZ ;  /* 0x000000000f130210 */ /* 0x000fca0007ffe0ff */
[----:B------:R-:W4:Y:S01]  /*07e0*/  LDC.64 R8, c[0x0][0x388] ;  /* 0x0000e200ff087b82 */ /* 0x000f220000000a00 */
[----:B-1----:R-:W-:-:S04]  /*07f0*/  @P0 IMAD.WIDE.U32 R14, R15, 0x4, R16 ;  /* 0x000000040f0e0825 */ /* 0x002fc800078e0010 */
[----:B------:R-:W-:Y:S02]  /*0800*/  @P0 IMAD.WIDE.U32 R16, R19, 0x4, R16 ;  /* 0x0000000413100825 */ /* 0x000fe400078e0010 */
[----:B0-----:R-:W5:Y:S02]  /*0810*/  @P0 LDG.E R14, desc[UR8][R14.64] ;  /* 0x000000080e0e0981 */ /* 0x001f64000c1e1900 */
[----:B--2---:R-:W-:Y:S01]  /*0820*/  @P0 IMAD.WIDE R6, R11, 0x4, R6 ;  /* 0x000000040b060825 */ /* 0x004fe200078e0206 */
[----:B------:R-:W-:Y:S01]  /*0830*/  @!P1 IADD3 R11, PT, PT, R4, R5, RZ ;  /* 0x00000005040b9210 */ /* 0x000fe20007ffe0ff */
[----:B------:R-:W2:Y:S02]  /*0840*/  @P0 LDG.E R16, desc[UR8][R16.64] ;  /* 0x0000000810100981 */ /* 0x000ea4000c1e1900 */
[----:B------:R-:W-:Y:S02]  /*0850*/  @!P1 IMAD R5, R5, R0, R3 ;  /* 0x0000000005059224 */ /* 0x000fe400078e0203 */
[----:B------:R-:W5:Y:S01]  /*0860*/  @P0 LDG.E R19, desc[UR8][R6.64] ;  /* 0x0000000806130981 */ /* 0x000f62000c1e1900 */
[----:B---3--:R-:W-:-:S03]  /*0870*/  @!P1 IMAD.WIDE R12, R11, 0x4, R12 ;  /* 0x000000040b0c9825 */ /* 0x008fc600078e020c */
[----:B------:R-:W2:Y:S04]  /*0880*/  @P0 LDG.E R0, desc[UR8][R6.64+0x4] ;  /* 0x0000040806000981 */ /* 0x000ea8000c1e1900 */
[----:B------:R-:W3:Y:S01]  /*0890*/  @!P1 LDG.E R13, desc[UR8][R12.64] ;  /* 0x000000080c0d9981 */ /* 0x000ee2000c1e1900 */
[----:B----4-:R-:W-:-:S06]  /*08a0*/  @!P1 IMAD.WIDE.U32 R8, R5, 0x4, R8 ;  /* 0x0000000405089825 */ /* 0x010fcc00078e0008 */
[----:B------:R-:W3:Y:S01]  /*08b0*/  @!P1 LDG.E R8, desc[UR8][R8.64] ;  /* 0x0000000808089981 */ /* 0x000ee2000c1e1900 */
[----:B-----5:R-:W-:-:S04]  /*08c0*/  @P0 IMAD R19, R19, R14, R10 ;  /* 0x0000000e13130224 */ /* 0x020fc800078e020a */
[----:B--2---:R-:W-:-:S04]  /*08d0*/  @P0 IMAD R10, R0, R16, R19 ;  /* 0x00000010000a0224 */ /* 0x004fc800078e0213 */
[----:B---3--:R-:W-:-:S07]  /*08e0*/  @!P1 IMAD R10, R13, R8, R10 ;  /* 0x000000080d0a9224 */ /* 0x008fce00078e020a */
.L_x_2:
[----:B------:R-:W1:Y:S01]  /*08f0*/  LDC.64 R6, c[0x0][0x390] ;  /* 0x0000e400ff067b82 */ /* 0x000e620000000a00 */
[----:B------:R-:W-:-:S05]  /*0900*/  IADD3 R3, PT, PT, R3, R4, RZ ;  /* 0x0000000403037210 */ /* 0x000fca0007ffe0ff */
[----:B-1----:R-:W-:-:S05]  /*0910*/  IMAD.WIDE R2, R3, 0x4, R6 ;  /* 0x0000000403027825 */ /* 0x002fca00078e0206 */
[----:B0-----:R-:W-:Y:S01]  /*0920*/  STG.E desc[UR8][R2.64], R10 ;  /* 0x0000000a02007986 */ /* 0x001fe2000c101908 */
[----:B------:R-:W-:Y:S05]  /*0930*/  EXIT ;  /* 0x000000000000794d */ /* 0x000fea0003800000 */
.L_x_4:
[----:B------:R-:W-:-:S00]  /*0940*/  BRA `(.L_x_4) ;  /* 0xfffffffc00fc7947 */ /* 0x000fc0000383ffff */
[----:B------:R-:W-:-:S00]  /*0950*/  NOP ;  /* 0x0000000000007918 */ /* 0x000fc00000000000 */
        /* <DEDUP_REMOVED lines=10> */
.L_x_5:


//--------------------- .nv.shared.reserved.0     --------------------------
	.section	.nv.shared.reserved.0,"aw",@nobits
	.weak		__nv_reservedSMEM_offset_0_alias
	.size		__nv_reservedSMEM_offset_0_alias, 0, 64
	.other		__nv_reservedSMEM_offset_0_alias,@"STO_CUDA_RESERVED_SHARED STV_DEFAULT"
__nv_reservedSMEM_offset_0_alias:
	.zero		0
	.zero		64


//--------------------- .nv.constant0._Z21matrix_multiplicationPiS_S_i --------------------------
	.section	.nv.constant0._Z21matrix_multiplicationPiS_S_i,"a",@progbits
	.sectionflags	@""
	.align	4
.nv.constant0._Z21matrix_multiplicationPiS_S_i:
	.zero		924


//--------------------- SYMBOLS --------------------------

	.type		.nv.reservedSmem.offset0,@object
	.size		.nv.reservedSmem.offset0,0x4
